//
// Generated by NVIDIA NVVM Compiler
//
// Compiler Build ID: CL-36424714
// Cuda compilation tools, release 13.0, V13.0.88
// Based on NVVM 20.0.0
//

.version 9.0
.target sm_100
.address_size 64

	// .globl	_Z32Max_Sequential_Addressing_SharedPii
// _ZZ32Max_Sequential_Addressing_SharedPiiE5sdata has been demoted

.visible .entry _Z32Max_Sequential_Addressing_SharedPii(
	.param .u64 .ptr .align 1 _Z32Max_Sequential_Addressing_SharedPii_param_0,
	.param .u32 _Z32Max_Sequential_Addressing_SharedPii_param_1
)
{
	.reg .pred 	%p<6>;
	.reg .b32 	%r<19>;
	.reg .b64 	%rd<5>;
	// demoted variable
	.shared .align 4 .b8 _ZZ32Max_Sequential_Addressing_SharedPiiE5sdata[4096];
	ld.param.u64 	%rd2, [_Z32Max_Sequential_Addressing_SharedPii_param_0];
	ld.param.u32 	%r7, [_Z32Max_Sequential_Addressing_SharedPii_param_1];
	cvta.to.global.u64 	%rd1, %rd2;
	mov.u32 	%r18, %ntid.x;
	mov.u32 	%r8, %ctaid.x;
	mov.u32 	%r2, %tid.x;
	mad.lo.s32 	%r3, %r18, %r8, %r2;
	setp.ge.s32 	%p1, %r3, %r7;
	@%p1 bra 	$L__BB0_5;
	mul.wide.s32 	%rd3, %r3, 4;
	add.s64 	%rd4, %rd1, %rd3;
	ld.global.u32 	%r9, [%rd4];
	shl.b32 	%r10, %r2, 2;
	mov.u32 	%r11, _ZZ32Max_Sequential_Addressing_SharedPiiE5sdata;
	add.s32 	%r4, %r11, %r10;
	st.shared.u32 	[%r4], %r9;
	bar.sync 	0;
	setp.lt.u32 	%p2, %r18, 2;
	@%p2 bra 	$L__BB0_5;
$L__BB0_2:
	shr.u32 	%r6, %r18, 1;
	setp.ge.u32 	%p3, %r2, %r6;
	@%p3 bra 	$L__BB0_4;
	ld.shared.u32 	%r12, [%r4];
	shl.b32 	%r13, %r6, 2;
	add.s32 	%r14, %r4, %r13;
	ld.shared.u32 	%r15, [%r14];
	max.s32 	%r16, %r12, %r15;
	st.shared.u32 	[%r4], %r16;
$L__BB0_4:
	bar.sync 	0;
	setp.gt.u32 	%p4, %r18, 3;
	mov.u32 	%r18, %r6;
	@%p4 bra 	$L__BB0_2;
$L__BB0_5:
	setp.ne.s32 	%p5, %r3, 0;
	@%p5 bra 	$L__BB0_7;
	ld.shared.u32 	%r17, [_ZZ32Max_Sequential_Addressing_SharedPiiE5sdata];
	st.global.u32 	[%rd1], %r17;
$L__BB0_7:
	ret;

}


// ===== COMPILED SASS (sm_100) =====

	.target	sm_100

	.elftype	@"ET_EXEC"


//--------------------- .note.nv.tkinfo           --------------------------
	.section	.note.nv.tkinfo,"",@"SHT_NOTE"
	.sectionflags	@"SHF_NOTE_NV_TKINFO"
	.tkinfo
        /*0018*/ 	.word	0x00000002
        /*0030*/ 	.string	""
        /*0030*/ 	.string	"ptxas"
        /*0030*/ 	.string	"Cuda compilation tools, release 13.0, V13.0.88"
        /*0030*/ 	.string	"Build cuda_13.0.r13.0/compiler.36424714_0"
        /*0030*/ 	.string	"-arch sm_100 -m 64 "



//--------------------- .note.nv.cuinfo           --------------------------
	.section	.note.nv.cuinfo,"",@"SHT_NOTE"
	.sectionflags	@"SHF_NOTE_NV_CUINFO"
        /*0018*/ 	.short	0x0002
        /*001a*/ 	.short	0x0064
        /*001c*/ 	.short	0x0082
	.zero		2


//--------------------- .nv.info                  --------------------------
	.section	.nv.info,"",@"SHT_CUDA_INFO"
	.align	4


	//----- nvinfo : EIATTR_REGCOUNT
	.align		4
        /*0000*/ 	.byte	0x04, 0x2f
        /*0002*/ 	.short	(.L_1 - .L_0)
	.align		4
.L_0:
        /*0004*/ 	.word	index@(_Z32Max_Sequential_Addressing_SharedPii)
        /*0008*/ 	.word	0x00000009


	//----- nvinfo : EIATTR_FRAME_SIZE
	.align		4
.L_1:
        /*000c*/ 	.byte	0x04, 0x11
        /*000e*/ 	.short	(.L_3 - .L_2)
	.align		4
.L_2:
        /*0010*/ 	.word	index@(_Z32Max_Sequential_Addressing_SharedPii)
        /*0014*/ 	.word	0x00000000


	//----- nvinfo : EIATTR_MIN_STACK_SIZE
	.align		4
.L_3:
        /*0018*/ 	.byte	0x04, 0x12
        /*001a*/ 	.short	(.L_5 - .L_4)
	.align		4
.L_4:
        /*001c*/ 	.word	index@(_Z32Max_Sequential_Addressing_SharedPii)
        /*0020*/ 	.word	0x00000000
.L_5:


//--------------------- .nv.compat                --------------------------
	.section	.nv.compat,"",@"SHT_CUDA_COMPAT_INFO"
	.align	4
        /*0000*/ 	.byte	0x02, 0x09, 0x00, 0x00, 0x02, 0x02, 0x01, 0x00, 0x02, 0x05, 0x05, 0x00, 0x03, 0x07, 0x01, 0x01
        /*0010*/ 	.byte	0x02, 0x03, 0x00, 0x00, 0x02, 0x06, 0x01, 0x00, 0x04, 0x0b, 0x08, 0x00, 0x09, 0x00, 0x00, 0x00
        /*0020*/ 	.byte	0x00, 0x00, 0x00, 0x00


//--------------------- .nv.info._Z32Max_Sequential_Addressing_SharedPii --------------------------
	.section	.nv.info._Z32Max_Sequential_Addressing_SharedPii,"",@"SHT_CUDA_INFO"
	.sectionflags	@""
	.align	4


	//----- nvinfo : EIATTR_CUDA_API_VERSION
	.align		4
        /*0000*/ 	.byte	0x04, 0x37
        /*0002*/ 	.short	(.L_7 - .L_6)
.L_6:
        /*0004*/ 	.word	0x00000082


	//----- nvinfo : EIATTR_KPARAM_INFO
	.align		4
.L_7:
        /*0008*/ 	.byte	0x04, 0x17
        /*000a*/ 	.short	(.L_9 - .L_8)
.L_8:
        /*000c*/ 	.word	0x00000000
        /*0010*/ 	.short	0x0001
        /*0012*/ 	.short	0x0008
        /*0014*/ 	.byte	0x00, 0xf0, 0x11, 0x00


	//----- nvinfo : EIATTR_KPARAM_INFO
	.align		4
.L_9:
        /*0018*/ 	.byte	0x04, 0x17
        /*001a*/ 	.short	(.L_11 - .L_10)
.L_10:
        /*001c*/ 	.word	0x00000000
        /*0020*/ 	.short	0x0000
        /*0022*/ 	.short	0x0000
        /*0024*/ 	.byte	0x00, 0xf5, 0x21, 0x00


	//----- nvinfo : EIATTR_SPARSE_MMA_MASK
	.align		4
.L_11:
        /*0028*/ 	.byte	0x03, 0x50
        /*002a*/ 	.short	0x0000


	//----- nvinfo : EIATTR_MAXREG_COUNT
	.align		4
        /*002c*/ 	.byte	0x03, 0x1b
        /*002e*/ 	.short	0x00ff


	//----- nvinfo : EIATTR_NUM_BARRIERS
	.align		4
        /*0030*/ 	.byte	0x02, 0x4c
        /*0032*/ 	.byte	0x01
	.zero		1


	//----- nvinfo : EIATTR_MERCURY_ISA_VERSION
	.align		4
        /*0034*/ 	.byte	0x03, 0x5f
        /*0036*/ 	.short	0x0101


	//----- nvinfo : EIATTR_VRC_CTA_INIT_COUNT
	.align		4
        /*0038*/ 	.byte	0x02, 0x4a
	.zero		1
	.zero		1


	//----- nvinfo : EIATTR_EXIT_INSTR_OFFSETS
	.align		4
        /*003c*/ 	.byte	0x04, 0x1c
        /*003e*/ 	.short	(.L_13 - .L_12)


	//   ....[0]....
.L_12:
        /*0040*/ 	.word	0x00000220


	//   ....[1]....
        /*0044*/ 	.word	0x00000290


	//----- nvinfo : EIATTR_CRS_STACK_SIZE
	.align		4
.L_13:
        /*0048*/ 	.byte	0x04, 0x1e
        /*004a*/ 	.short	(.L_15 - .L_14)
.L_14:
        /*004c*/ 	.word	0x00000000


	//----- nvinfo : EIATTR_CBANK_PARAM_SIZE
	.align		4
.L_15:
        /*0050*/ 	.byte	0x03, 0x19
        /*0052*/ 	.short	0x000c


	//----- nvinfo : EIATTR_PARAM_CBANK
	.align		4
        /*0054*/ 	.byte	0x04, 0x0a
        /*0056*/ 	.short	(.L_17 - .L_16)
	.align		4
.L_16:
        /*0058*/ 	.word	index@(.nv.constant0._Z32Max_Sequential_Addressing_SharedPii)
        /*005c*/ 	.short	0x0380
        /*005e*/ 	.short	0x000c


	//----- nvinfo : EIATTR_SW_WAR
	.align		4
.L_17:
        /*0060*/ 	.byte	0x04, 0x36
        /*0062*/ 	.short	(.L_19 - .L_18)
.L_18:
        /*0064*/ 	.word	0x00000008
.L_19:


//--------------------- .nv.callgraph             --------------------------
	.section	.nv.callgraph,"",@"SHT_CUDA_CALLGRAPH"
	.align	4
	.sectionentsize	8
	.align		4
        /*0000*/ 	.word	0x00000000
	.align		4
        /*0004*/ 	.word	0xffffffff
	.align		4
        /*0008*/ 	.word	0x00000000
	.align		4
        /*000c*/ 	.word	0xfffffffe
	.align		4
        /*0010*/ 	.word	0x00000000
	.align		4
        /*0014*/ 	.word	0xfffffffd
	.align		4
        /*0018*/ 	.word	0x00000000
	.align		4
        /*001c*/ 	.word	0xfffffffc


//--------------------- .text._Z32Max_Sequential_Addressing_SharedPii --------------------------
	.section	.text._Z32Max_Sequential_Addressing_SharedPii,"ax",@progbits
	.align	128
        .global         _Z32Max_Sequential_Addressing_SharedPii
        .type           _Z32Max_Sequential_Addressing_SharedPii,@function
        .size           _Z32Max_Sequential_Addressing_SharedPii,(.L_x_3 - _Z32Max_Sequential_Addressing_SharedPii)
        .other          _Z32Max_Sequential_Addressing_SharedPii,@"STO_CUDA_ENTRY STV_DEFAULT"
_Z32Max_Sequential_Addressing_SharedPii:
.text._Z32Max_Sequential_Addressing_SharedPii:
[----:B------:R-:W-:Y:S01]  /*0000*/  LDC R1, c[0x0][0x37c] ;  /* 0x0000df00ff017b82 */ /* 0x000fe20000000800 */
[----:B------:R-:W0:Y:S01]  /*0010*/  S2R R5, SR_CTAID.X ;  /* 0x0000000000057919 */ /* 0x000e220000002500 */
[----:B------:R-:W1:Y:S01]  /*0020*/  LDCU UR4, c[0x0][0x360] ;  /* 0x00006c00ff0477ac */ /* 0x000e620008000800 */
[----:B------:R-:W0:Y:S01]  /*0030*/  S2R R4, SR_TID.X ;  /* 0x0000000000047919 */ /* 0x000e220000002100 */
[----:B------:R-:W2:Y:S01]  /*0040*/  LDCU UR5, c[0x0][0x388] ;  /* 0x00007100ff0577ac */ /* 0x000ea20008000800 */
[----:B------:R-:W3:Y:S01]  /*0050*/  LDCU.64 UR6, c[0x0][0x358] ;  /* 0x00006b00ff0677ac */ /* 0x000ee20008000a00 */
[----:B-1----:R-:W-:Y:S02]  /*0060*/  IMAD.U32 R0, RZ, RZ, UR4 ;  /* 0x00000004ff007e24 */ /* 0x002fe4000f8e00ff */
[----:B0-----:R-:W-:-:S05]  /*0070*/  IMAD R5, R5, UR4, R4 ;  /* 0x0000000405057c24 */ /* 0x001fca000f8e0204 */
[C---:B--2---:R-:W-:Y:S02]  /*0080*/  ISETP.GE.AND P1, PT, R5.reuse, UR5, PT ;  /* 0x0000000505007c0c */ /* 0x044fe4000bf26270 */
[----:B------:R-:W-:-:S11]  /*0090*/  ISETP.NE.AND P0, PT, R5, RZ, PT ;  /* 0x000000ff0500720c */ /* 0x000fd60003f05270 */
[----:B---3--:R-:W-:Y:S05]  /*00a0*/  @P1 BRA `(.L_x_0) ;  /* 0x00000000005c1947 */ /* 0x008fea0003800000 */
[----:B------:R-:W0:Y:S02]  /*00b0*/  LDC.64 R2, c[0x0][0x380] ;  /* 0x0000e000ff027b82 */ /* 0x000e240000000a00 */
[----:B0-----:R-:W-:-:S06]  /*00c0*/  IMAD.WIDE R2, R5, 0x4, R2 ;  /* 0x0000000405027825 */ /* 0x001fcc00078e0202 */
[----:B------:R-:W2:Y:S01]  /*00d0*/  LDG.E R2, desc[UR6][R2.64] ;  /* 0x0000000602027981 */ /* 0x000ea2000c1e1900 */
[----:B------:R-:W0:Y:S01]  /*00e0*/  S2UR UR5, SR_CgaCtaId ;  /* 0x00000000000579c3 */ /* 0x000e220000008800 */
[----:B------:R-:W-:Y:S01]  /*00f0*/  UMOV UR4, 0x400 ;  /* 0x0000040000047882 */ /* 0x000fe20000000000 */
[----:B------:R-:W-:Y:S01]  /*0100*/  ISETP.GE.U32.AND P1, PT, R0, 0x2, PT ;  /* 0x000000020000780c */ /* 0x000fe20003f26070 */
[----:B0-----:R-:W-:-:S06]  /*0110*/  ULEA UR4, UR5, UR4, 0x18 ;  /* 0x0000000405047291 */ /* 0x001fcc000f8ec0ff */
[----:B------:R-:W-:Y:S01]  /*0120*/  LEA R5, R4, UR4, 0x2 ;  /* 0x0000000404057c11 */ /* 0x000fe2000f8e10ff */
[----:B------:R-:W-:Y:S05]  /*0130*/  WARPSYNC.ALL ;  /* 0x0000000000007948 */ /* 0x000fea0003800000 */
[----:B--2---:R0:W-:Y:S01]  /*0140*/  STS [R5], R2 ;  /* 0x0000000205007388 */ /* 0x0041e20000000800 */
[----:B------:R-:W-:Y:S06]  /*0150*/  BAR.SYNC.DEFER_BLOCKING 0x0 ;  /* 0x0000000000007b1d */ /* 0x000fec0000010000 */
[----:B------:R-:W-:Y:S05]  /*0160*/  @!P1 BRA `(.L_x_0) ;  /* 0x00000000002c9947 */ /* 0x000fea0003800000 */
.L_x_1:
[----:B------:R-:W-:-:S04]  /*0170*/  SHF.R.U32.HI R6, RZ, 0x1, R0 ;  /* 0x00000001ff067819 */ /* 0x000fc80000011600 */
[----:B------:R-:W-:-:S13]  /*0180*/  ISETP.GE.U32.AND P1, PT, R4, R6, PT ;  /* 0x000000060400720c */ /* 0x000fda0003f26070 */
[----:B------:R-:W-:Y:S01]  /*0190*/  @!P1 IMAD R3, R6, 0x4, R5 ;  /* 0x0000000406039824 */ /* 0x000fe200078e0205 */
[----:B0-----:R-:W-:Y:S05]  /*01a0*/  @!P1 LDS R2, [R5] ;  /* 0x0000000005029984 */ /* 0x001fea0000000800 */
[----:B------:R-:W0:Y:S02]  /*01b0*/  @!P1 LDS R3, [R3] ;  /* 0x0000000003039984 */ /* 0x000e240000000800 */
[----:B0-----:R-:W-:-:S05]  /*01c0*/  @!P1 VIMNMX R2, PT, PT, R2, R3, !PT ;  /* 0x0000000302029248 */ /* 0x001fca0007fe0100 */
[----:B------:R1:W-:Y:S01]  /*01d0*/  @!P1 STS [R5], R2 ;  /* 0x0000000205009388 */ /* 0x0003e20000000800 */
[----:B------:R-:W-:Y:S01]  /*01e0*/  BAR.SYNC.DEFER_BLOCKING 0x0 ;  /* 0x0000000000007b1d */ /* 0x000fe20000010000 */
[----:B------:R-:W-:Y:S01]  /*01f0*/  ISETP.GT.U32.AND P1, PT, R0, 0x3, PT ;  /* 0x000000030000780c */ /* 0x000fe20003f24070 */
[----:B------:R-:W-:-:S12]  /*0200*/  IMAD.MOV.U32 R0, RZ, RZ, R6 ;  /* 0x000000ffff007224 */ /* 0x000fd800078e0006 */
[----:B-1----:R-:W-:Y:S05]  /*0210*/  @P1 BRA `(.L_x_1) ;  /* 0xfffffffc00d41947 */ /* 0x002fea000383ffff */
.L_x_0:
[----:B------:R-:W-:Y:S05]  /*0220*/  @P0 EXIT ;  /* 0x000000000000094d */ /* 0x000fea0003800000 */
[----:B------:R-:W1:Y:S01]  /*0230*/  S2UR UR5, SR_CgaCtaId ;  /* 0x00000000000579c3 */ /* 0x000e620000008800 */
[----:B------:R-:W-:-:S07]  /*0240*/  UMOV UR4, 0x400 ;  /* 0x0000040000047882 */ /* 0x000fce0000000000 */
[----:B0-----:R-:W0:Y:S01]  /*0250*/  LDC.64 R2, c[0x0][0x380] ;  /* 0x0000e000ff027b82 */ /* 0x001e220000000a00 */
[----:B-1----:R-:W-:-:S09]  /*0260*/  ULEA UR4, UR5, UR4, 0x18 ;  /* 0x0000000405047291 */ /* 0x002fd2000f8ec0ff */
[----:B------:R-:W0:Y:S04]  /*0270*/  LDS R5, [UR4] ;  /* 0x00000004ff057984 */ /* 0x000e280008000800 */
[----:B0-----:R-:W-:Y:S01]  /*0280*/  STG.E desc[UR6][R2.64], R5 ;  /* 0x0000000502007986 */ /* 0x001fe2000c101906 */
[----:B------:R-:W-:Y:S05]  /*0290*/  EXIT ;  /* 0x000000000000794d */ /* 0x000fea0003800000 */
.L_x_2:
[----:B------:R-:W-:-:S00]  /*02a0*/  BRA `(.L_x_2) ;  /* 0xfffffffc00fc7947 */ /* 0x000fc0000383ffff */
[----:B------:R-:W-:-:S00]  /*02b0*/  NOP ;  /* 0x0000000000007918 */ /* 0x000fc00000000000 */
        /* <DEDUP_REMOVED lines=12> */
.L_x_3:


//--------------------- .nv.shared._Z32Max_Sequential_Addressing_SharedPii --------------------------
	.section	.nv.shared._Z32Max_Sequential_Addressing_SharedPii,"aw",@nobits
	.sectionflags	@""
	.align	4
.nv.shared._Z32Max_Sequential_Addressing_SharedPii:
	.zero		5120


//--------------------- .nv.shared.reserved.0     --------------------------
	.section	.nv.shared.reserved.0,"aw",@nobits
	.weak		__nv_reservedSMEM_offset_0_alias
	.size		__nv_reservedSMEM_offset_0_alias, 0, 64
	.other		__nv_reservedSMEM_offset_0_alias,@"STO_CUDA_RESERVED_SHARED STV_DEFAULT"
__nv_reservedSMEM_offset_0_alias:
	.zero		0
	.zero		64


//--------------------- .nv.constant0._Z32Max_Sequential_Addressing_SharedPii --------------------------
	.section	.nv.constant0._Z32Max_Sequential_Addressing_SharedPii,"a",@progbits
	.sectionflags	@""
	.align	4
.nv.constant0._Z32Max_Sequential_Addressing_SharedPii:
	.zero		908


//--------------------- SYMBOLS --------------------------

	.type		.nv.reservedSmem.offset0,@object
	.size		.nv.reservedSmem.offset0,0x4
	.type		.nv.reservedSmem.cap,@object
	.size		.nv.reservedSmem.cap,0x4
